	.headerflags	@"EF_CUDA_TEXMODE_UNIFIED EF_CUDA_64BIT_ADDRESS EF_CUDA_ACCELERATORS EF_CUDA_SM90 EF_CUDA_VIRTUAL_SM(EF_CUDA_SM90)"
	.elftype	@"ET_EXEC"


//--------------------- .nv.info                  --------------------------
	.section	.nv.info,"",@"SHT_CUDA_INFO"
	.align	4


	//----- nvinfo : EIATTR_REGCOUNT
	.align		4
        /*0000*/ 	.byte	0x04, 0x2f
        /*0002*/ 	.short	(.L_3 - .L_2)
	.align		4
.L_2:
        /*0004*/ 	.word	index@(triton_poi_fused__native_batch_norm_legit_no_training_9)
        /*0008*/ 	.word	0x00000020


	//----- nvinfo : EIATTR_MIN_STACK_SIZE
	.align		4
.L_3:
        /*000c*/ 	.byte	0x04, 0x12
        /*000e*/ 	.short	(.L_5 - .L_4)
	.align		4
.L_4:
        /*0010*/ 	.word	index@(triton_poi_fused__native_batch_norm_legit_no_training_9)
        /*0014*/ 	.word	0x00000000


	//----- nvinfo : EIATTR_FRAME_SIZE
	.align		4
.L_5:
        /*0018*/ 	.byte	0x04, 0x11
        /*001a*/ 	.short	(.L_7 - .L_6)
	.align		4
.L_6:
        /*001c*/ 	.word	index@(triton_poi_fused__native_batch_norm_legit_no_training_9)
        /*0020*/ 	.word	0x00000000


	//----- nvinfo : EIATTR_MIN_STACK_SIZE
	.align		4
.L_7:
        /*0024*/ 	.byte	0x04, 0x12
        /*0026*/ 	.short	(.L_9 - .L_8)
	.align		4
.L_8:
        /*0028*/ 	.word	index@(triton_poi_fused__native_batch_norm_legit_no_training_9)
        /*002c*/ 	.word	0x00000000
.L_9:


//--------------------- .nv.info.triton_poi_fused__native_batch_norm_legit_no_training_9 --------------------------
	.section	.nv.info.triton_poi_fused__native_batch_norm_legit_no_training_9,"",@"SHT_CUDA_INFO"
	.sectionflags	@""
	.align	4


	//----- nvinfo : EIATTR_CUDA_API_VERSION
	.align		4
        /*0000*/ 	.byte	0x04, 0x37
        /*0002*/ 	.short	(.L_11 - .L_10)
.L_10:
        /*0004*/ 	.word	0x0000007c


	//----- nvinfo : EIATTR_KPARAM_INFO
	.align		4
.L_11:
        /*0008*/ 	.byte	0x04, 0x17
        /*000a*/ 	.short	(.L_13 - .L_12)
.L_12:
        /*000c*/ 	.word	0x00000000
        /*0010*/ 	.short	0x0006
        /*0012*/ 	.short	0x0030
        /*0014*/ 	.byte	0x00, 0xf0, 0x11, 0x00


	//----- nvinfo : EIATTR_KPARAM_INFO
	.align		4
.L_13:
        /*0018*/ 	.byte	0x04, 0x17
        /*001a*/ 	.short	(.L_15 - .L_14)
.L_14:
        /*001c*/ 	.word	0x00000000
        /*0020*/ 	.short	0x0005
        /*0022*/ 	.short	0x0028
        /*0024*/ 	.byte	0x00, 0xf4, 0x21, 0x00


	//----- nvinfo : EIATTR_KPARAM_INFO
	.align		4
.L_15:
        /*0028*/ 	.byte	0x04, 0x17
        /*002a*/ 	.short	(.L_17 - .L_16)
.L_16:
        /*002c*/ 	.word	0x00000000
        /*0030*/ 	.short	0x0004
        /*0032*/ 	.short	0x0020
        /*0034*/ 	.byte	0x00, 0xf4, 0x21, 0x00


	//----- nvinfo : EIATTR_KPARAM_INFO
	.align		4
.L_17:
        /*0038*/ 	.byte	0x04, 0x17
        /*003a*/ 	.short	(.L_19 - .L_18)
.L_18:
        /*003c*/ 	.word	0x00000000
        /*0040*/ 	.short	0x0003
        /*0042*/ 	.short	0x0018
        /*0044*/ 	.byte	0x00, 0xf4, 0x21, 0x00


	//----- nvinfo : EIATTR_KPARAM_INFO
	.align		4
.L_19:
        /*0048*/ 	.byte	0x04, 0x17
        /*004a*/ 	.short	(.L_21 - .L_20)
.L_20:
        /*004c*/ 	.word	0x00000000
        /*0050*/ 	.short	0x0002
        /*0052*/ 	.short	0x0010
        /*0054*/ 	.byte	0x00, 0xf4, 0x21, 0x00


	//----- nvinfo : EIATTR_KPARAM_INFO
	.align		4
.L_21:
        /*0058*/ 	.byte	0x04, 0x17
        /*005a*/ 	.short	(.L_23 - .L_22)
.L_22:
        /*005c*/ 	.word	0x00000000
        /*0060*/ 	.short	0x0001
        /*0062*/ 	.short	0x0008
        /*0064*/ 	.byte	0x00, 0xf4, 0x21, 0x00


	//----- nvinfo : EIATTR_KPARAM_INFO
	.align		4
.L_23:
        /*0068*/ 	.byte	0x04, 0x17
        /*006a*/ 	.short	(.L_25 - .L_24)
.L_24:
        /*006c*/ 	.word	0x00000000
        /*0070*/ 	.short	0x0000
        /*0072*/ 	.short	0x0000
        /*0074*/ 	.byte	0x00, 0xf4, 0x21, 0x00


	//----- nvinfo : EIATTR_SPARSE_MMA_MASK
	.align		4
.L_25:
        /*0078*/ 	.byte	0x03, 0x50
        /*007a*/ 	.short	0x0000


	//----- nvinfo : EIATTR_MAXREG_COUNT
	.align		4
        /*007c*/ 	.byte	0x03, 0x1b
        /*007e*/ 	.short	0x00ff


	//----- nvinfo : EIATTR_EXIT_INSTR_OFFSETS
	.align		4
        /*0080*/ 	.byte	0x04, 0x1c
        /*0082*/ 	.short	(.L_27 - .L_26)


	//   ....[0]....
.L_26:
        /*0084*/ 	.word	0x00000610


	//----- nvinfo : EIATTR_REQNTID
	.align		4
.L_27:
        /*0088*/ 	.byte	0x04, 0x10
        /*008a*/ 	.short	(.L_29 - .L_28)
.L_28:
        /*008c*/ 	.word	0x00000080
        /*0090*/ 	.word	0x00000001
        /*0094*/ 	.word	0x00000001


	//----- nvinfo : EIATTR_CBANK_PARAM_SIZE
	.align		4
.L_29:
        /*0098*/ 	.byte	0x03, 0x19
        /*009a*/ 	.short	0x0034


	//----- nvinfo : EIATTR_PARAM_CBANK
	.align		4
        /*009c*/ 	.byte	0x04, 0x0a
        /*009e*/ 	.short	(.L_31 - .L_30)
	.align		4
.L_30:
        /*00a0*/ 	.word	index@(.nv.constant0.triton_poi_fused__native_batch_norm_legit_no_training_9)
        /*00a4*/ 	.short	0x0210
        /*00a6*/ 	.short	0x0034


	//----- nvinfo : EIATTR_SW_WAR
	.align		4
.L_31:
        /*00a8*/ 	.byte	0x04, 0x36
        /*00aa*/ 	.short	(.L_33 - .L_32)
.L_32:
        /*00ac*/ 	.word	0x00000008
.L_33:


//--------------------- .nv.callgraph             --------------------------
	.section	.nv.callgraph,"",@"SHT_CUDA_CALLGRAPH"
	.align	4
	.sectionentsize	8
	.align		4
        /*0000*/ 	.word	0x00000000
	.align		4
        /*0004*/ 	.word	0xffffffff
	.align		4
        /*0008*/ 	.word	0x00000000
	.align		4
        /*000c*/ 	.word	0xfffffffe
	.align		4
        /*0010*/ 	.word	0x00000000
	.align		4
        /*0014*/ 	.word	0xfffffffd
	.align		4
        /*0018*/ 	.word	0x00000000
	.align		4
        /*001c*/ 	.word	0xfffffffc


//--------------------- .nv.constant4             --------------------------
	.section	.nv.constant4,"a",@progbits
	.align	8
	.align		8
.nv.constant4:
        /*0000*/ 	.dword	_$_str
	.align		8
        /*0008*/ 	.dword	_$_str_$_2


//--------------------- .text.triton_poi_fused__native_batch_norm_legit_no_training_9 --------------------------
	.section	.text.triton_poi_fused__native_batch_norm_legit_no_training_9,"ax",@progbits
	.align	128
        .global         triton_poi_fused__native_batch_norm_legit_no_training_9
        .type           triton_poi_fused__native_batch_norm_legit_no_training_9,@function
        .size           triton_poi_fused__native_batch_norm_legit_no_training_9,(.L_x_1 - triton_poi_fused__native_batch_norm_legit_no_training_9)
        .other          triton_poi_fused__native_batch_norm_legit_no_training_9,@"STO_CUDA_ENTRY STV_DEFAULT"
triton_poi_fused__native_batch_norm_legit_no_training_9:
.text.triton_poi_fused__native_batch_norm_legit_no_training_9:
[----:B------:R-:W-:Y:S01]  /*0000*/  LDC R1, c[0x0][0x28] ;  /* 0x00000a00ff017b82 */ /* 0x000fe20000000800 */
[----:B------:R-:W1:Y:S07]  /*0010*/  S2R R0, SR_TID.X ;  /* 0x0000000000007919 */ /* 0x000e6e0000002100 */
[----:B------:R-:W2:Y:S01]  /*0020*/  LDC.64 R8, c[0x0][0x220] ;  /* 0x00008800ff087b82 */ /* 0x000ea20000000a00 */
[----:B------:R-:W-:Y:S01]  /*0030*/  ULDC.64 UR4, c[0x0][0x208] ;  /* 0x0000820000047ab9 */ /* 0x000fe20000000a00 */
[----:B------:R-:W3:Y:S06]  /*0040*/  S2R R5, SR_CTAID.X ;  /* 0x0000000000057919 */ /* 0x000eec0000002500 */
[----:B------:R-:W4:Y:S08]  /*0050*/  LDC.64 R16, c[0x0][0x218] ;  /* 0x00008600ff107b82 */ /* 0x000f300000000a00 */
[----:B------:R-:W5:Y:S08]  /*0060*/  LDC.64 R22, c[0x0][0x210] ;  /* 0x00008400ff167b82 */ /* 0x000f700000000a00 */
[----:B------:R-:W5:Y:S01]  /*0070*/  LDC.64 R20, c[0x0][0x228] ;  /* 0x00008a00ff147b82 */ /* 0x000f620000000a00 */
[----:B-1----:R-:W-:-:S07]  /*0080*/  SHF.L.U32 R0, R0, 0x2, RZ ;  /* 0x0000000200007819 */ /* 0x002fce00000006ff */
[----:B------:R-:W1:Y:S01]  /*0090*/  LDC.64 R24, c[0x0][0x230] ;  /* 0x00008c00ff187b82 */ /* 0x000e620000000a00 */
[----:B---3--:R-:W-:Y:S02]  /*00a0*/  SHF.R.S32.HI R3, RZ, 0x15, R5 ;  /* 0x00000015ff037819 */ /* 0x008fe40000011405 */
[----:B------:R-:W-:Y:S02]  /*00b0*/  LOP3.LUT R0, R0, 0x1fc, RZ, 0xc0, !PT ;  /* 0x000001fc00007812 */ /* 0x000fe400078ec0ff */
[----:B------:R-:W-:Y:S02]  /*00c0*/  SGXT R3, R3, 0x1 ;  /* 0x000000010303781a */ /* 0x000fe40000000200 */
[----:B------:R-:W-:-:S04]  /*00d0*/  LEA R0, R5, R0, 0xa ;  /* 0x0000000005007211 */ /* 0x000fc800078e50ff */
[----:B------:R-:W-:-:S04]  /*00e0*/  LEA.HI R3, R3, R0, RZ, 0x8 ;  /* 0x0000000003037211 */ /* 0x000fc800078f40ff */
[----:B------:R-:W-:-:S04]  /*00f0*/  LOP3.LUT R3, R3, 0xffffff00, RZ, 0xc0, !PT ;  /* 0xffffff0003037812 */ /* 0x000fc800078ec0ff */
[----:B------:R-:W-:-:S05]  /*0100*/  IADD3 R3, R0, -R3, RZ ;  /* 0x8000000300037210 */ /* 0x000fca0007ffe0ff */
[----:B--2---:R-:W-:-:S05]  /*0110*/  IMAD.WIDE R8, R3, 0x4, R8 ;  /* 0x0000000403087825 */ /* 0x004fca00078e0208 */
[----:B------:R-:W2:Y:S01]  /*0120*/  LDG.E.EL.128 R4, desc[UR4][R8.64] ;  /* 0x0000000408047981 */ /* 0x000ea2000c2e1d00 */
[----:B------:R-:W-:Y:S01]  /*0130*/  HFMA2.MMA R2, -RZ, RZ, 1.625, 0 ;  /* 0x3e800000ff027435 */ /* 0x000fe200000001ff */
[----:B----4-:R-:W-:-:S04]  /*0140*/  IMAD.WIDE R16, R3, 0x4, R16 ;  /* 0x0000000403107825 */ /* 0x010fc800078e0210 */
[----:B-----5:R-:W-:Y:S02]  /*0150*/  IMAD.WIDE R22, R0, 0x4, R22 ;  /* 0x0000000400167825 */ /* 0x020fe400078e0216 */
[----:B------:R-:W3:Y:S04]  /*0160*/  LDG.E.EL.128 R16, desc[UR4][R16.64] ;  /* 0x0000000410107981 */ /* 0x000ee8000c2e1d00 */
[----:B------:R-:W3:Y:S04]  /*0170*/  LDG.E.128 R8, desc[UR4][R22.64+0x800] ;  /* 0x0008000416087981 */ /* 0x000ee8000c1e1d00 */
[----:B------:R4:W5:Y:S01]  /*0180*/  LDG.E.128 R12, desc[UR4][R22.64] ;  /* 0x00000004160c7981 */ /* 0x000962000c1e1d00 */
[----:B0-----:R-:W-:-:S04]  /*0190*/  IMAD.WIDE R20, R3, 0x4, R20 ;  /* 0x0000000403147825 */ /* 0x001fc800078e0214 */
[----:B-1----:R-:W-:-:S06]  /*01a0*/  IMAD.WIDE R24, R3, 0x4, R24 ;  /* 0x0000000403187825 */ /* 0x002fcc00078e0218 */
[----:B------:R-:W3:Y:S01]  /*01b0*/  LDG.E.EL.128 R24, desc[UR4][R24.64] ;  /* 0x0000000418187981 */ /* 0x000ee2000c2e1d00 */
[----:B--2---:R-:W-:Y:S01]  /*01c0*/  FADD R5, R5, 9.9999997473787516356e-06 ;  /* 0x3727c5ac05057421 */ /* 0x004fe20000000000 */
[----:B------:R-:W-:Y:S01]  /*01d0*/  FADD R6, R6, 9.9999997473787516356e-06 ;  /* 0x3727c5ac06067421 */ /* 0x000fe20000000000 */
[----:B------:R-:W-:-:S04]  /*01e0*/  FADD R4, R4, 9.9999997473787516356e-06 ;  /* 0x3727c5ac04047421 */ /* 0x000fc80000000000 */
[----:B------:R-:W0:Y:S08]  /*01f0*/  MUFU.SQRT R5, R5 ;  /* 0x0000000500057308 */ /* 0x000e300000002000 */
[----:B------:R-:W1:Y:S01]  /*0200*/  MUFU.SQRT R6, R6 ;  /* 0x0000000600067308 */ /* 0x000e620000002000 */
[----:B0-----:R-:W-:-:S07]  /*0210*/  FSETP.GT.AND P1, PT, R5, 8.50705917302346158658e+37, PT ;  /* 0x7e8000000500780b */ /* 0x001fce0003f24000 */
[----:B------:R-:W0:Y:S01]  /*0220*/  MUFU.SQRT R4, R4 ;  /* 0x0000000400047308 */ /* 0x000e220000002000 */
[C---:B------:R-:W-:Y:S02]  /*0230*/  FSETP.GEU.AND P4, PT, R5.reuse, 1.175494350822287508e-38, PT ;  /* 0x008000000500780b */ /* 0x040fe40003f8e000 */
[C---:B-1----:R-:W-:Y:S02]  /*0240*/  FSETP.GT.AND P2, PT, R6.reuse, 8.50705917302346158658e+37, PT ;  /* 0x7e8000000600780b */ /* 0x042fe40003f44000 */
[----:B------:R-:W-:Y:S01]  /*0250*/  FSETP.GEU.AND P5, PT, R6, 1.175494350822287508e-38, PT ;  /* 0x008000000600780b */ /* 0x000fe20003fae000 */
[----:B------:R-:W-:Y:S01]  /*0260*/  @P1 FMUL R5, R5, 0.25 ;  /* 0x3e80000005051820 */ /* 0x000fe20000400000 */
[----:B----4-:R-:W-:Y:S02]  /*0270*/  FSEL R22, R2, 1, P1 ;  /* 0x3f80000002167808 */ /* 0x010fe40000800000 */
[----:B0-----:R-:W-:-:S05]  /*0280*/  FSETP.GT.AND P0, PT, R4, 8.50705917302346158658e+37, PT ;  /* 0x7e8000000400780b */ /* 0x001fca0003f04000 */
[----:B------:R-:W-:Y:S01]  /*0290*/  @!P4 FMUL R5, R5, 16777216 ;  /* 0x4b8000000505c820 */ /* 0x000fe20000400000 */
[----:B------:R-:W-:Y:S01]  /*02a0*/  FSETP.GEU.AND P3, PT, R4, 1.175494350822287508e-38, PT ;  /* 0x008000000400780b */ /* 0x000fe20003f6e000 */
[----:B------:R-:W-:-:S04]  /*02b0*/  @P2 FMUL R6, R6, 0.25 ;  /* 0x3e80000006062820 */ /* 0x000fc80000400000 */
[----:B------:R-:W-:Y:S01]  /*02c0*/  @!P5 FMUL R6, R6, 16777216 ;  /* 0x4b8000000606d820 */ /* 0x000fe20000400000 */
[----:B------:R-:W0:Y:S01]  /*02d0*/  MUFU.RCP R5, R5 ;  /* 0x0000000500057308 */ /* 0x000e220000001000 */
[----:B------:R-:W-:Y:S01]  /*02e0*/  FSEL R23, R2, 1, P2 ;  /* 0x3f80000002177808 */ /* 0x000fe20001000000 */
[----:B------:R-:W-:Y:S01]  /*02f0*/  @!P4 FMUL R22, R22, 16777216 ;  /* 0x4b8000001616c820 */ /* 0x000fe20000400000 */
[----:B------:R-:W-:-:S05]  /*0300*/  @P0 FMUL R4, R4, 0.25 ;  /* 0x3e80000004040820 */ /* 0x000fca0000400000 */
[----:B------:R-:W1:Y:S01]  /*0310*/  MUFU.RCP R6, R6 ;  /* 0x0000000600067308 */ /* 0x000e620000001000 */
[----:B------:R-:W-:Y:S01]  /*0320*/  @!P5 FMUL R23, R23, 16777216 ;  /* 0x4b8000001717d820 */ /* 0x000fe20000400000 */
[----:B------:R-:W-:Y:S01]  /*0330*/  @!P3 FMUL R4, R4, 16777216 ;  /* 0x4b8000000404b820 */ /* 0x000fe20000400000 */
[----:B0-----:R-:W-:-:S05]  /*0340*/  FMUL R5, R5, R22 ;  /* 0x0000001605057220 */ /* 0x001fca0000400000 */
[----:B------:R-:W0:Y:S01]  /*0350*/  MUFU.RCP R4, R4 ;  /* 0x0000000400047308 */ /* 0x000e220000001000 */
[----:B-1----:R-:W-:Y:S02]  /*0360*/  FMUL R6, R6, R23 ;  /* 0x0000001706067220 */ /* 0x002fe40000400000 */
[----:B------:R-:W2:Y:S01]  /*0370*/  LDG.E.EL.128 R20, desc[UR4][R20.64] ;  /* 0x0000000414147981 */ /* 0x000ea2000c2e1d00 */
[----:B------:R-:W-:-:S05]  /*0380*/  FSEL R3, R2, 1, P0 ;  /* 0x3f80000002037808 */ /* 0x000fca0000000000 */
[----:B------:R-:W-:-:S04]  /*0390*/  @!P3 FMUL R3, R3, 16777216 ;  /* 0x4b8000000303b820 */ /* 0x000fc80000400000 */
[----:B0-----:R-:W-:Y:S01]  /*03a0*/  FMUL R4, R4, R3 ;  /* 0x0000000304047220 */ /* 0x001fe20000400000 */
[----:B------:R-:W-:-:S04]  /*03b0*/  FADD R3, R7, 9.9999997473787516356e-06 ;  /* 0x3727c5ac07037421 */ /* 0x000fc80000000000 */
[----:B------:R-:W0:Y:S02]  /*03c0*/  MUFU.SQRT R29, R3 ;  /* 0x00000003001d7308 */ /* 0x000e240000002000 */
[C---:B0-----:R-:W-:Y:S02]  /*03d0*/  FSETP.GT.AND P0, PT, R29.reuse, 8.50705917302346158658e+37, PT ;  /* 0x7e8000001d00780b */ /* 0x041fe40003f04000 */
[----:B------:R-:W-:-:S11]  /*03e0*/  FSETP.GEU.AND P1, PT, R29, 1.175494350822287508e-38, PT ;  /* 0x008000001d00780b */ /* 0x000fd60003f2e000 */
[----:B------:R-:W-:-:S04]  /*03f0*/  @P0 FMUL R29, R29, 0.25 ;  /* 0x3e8000001d1d0820 */ /* 0x000fc80000400000 */
[----:B------:R-:W-:-:S04]  /*0400*/  @!P1 FMUL R29, R29, 16777216 ;  /* 0x4b8000001d1d9820 */ /* 0x000fc80000400000 */
[----:B------:R-:W0:Y:S01]  /*0410*/  MUFU.RCP R7, R29 ;  /* 0x0000001d00077308 */ /* 0x000e220000001000 */
[----:B------:R-:W-:-:S05]  /*0420*/  FSEL R2, R2, 1, P0 ;  /* 0x3f80000002027808 */ /* 0x000fca0000000000 */
[----:B------:R-:W-:-:S04]  /*0430*/  @!P1 FMUL R2, R2, 16777216 ;  /* 0x4b80000002029820 */ /* 0x000fc80000400000 */
[----:B0-----:R-:W-:Y:S02]  /*0440*/  FMUL R7, R7, R2 ;  /* 0x0000000207077220 */ /* 0x001fe40000400000 */
[----:B------:R-:W0:Y:S01]  /*0450*/  LDC.64 R2, c[0x0][0x238] ;  /* 0x00008e00ff027b82 */ /* 0x000e220000000a00 */
[--C-:B---3--:R-:W-:Y:S01]  /*0460*/  FADD R28, R11, -R19.reuse ;  /* 0x800000130b1c7221 */ /* 0x108fe20000000000 */
[----:B------:R-:W-:Y:S01]  /*0470*/  FADD R11, R10, -R18 ;  /* 0x800000120a0b7221 */ /* 0x000fe20000000000 */
[--C-:B------:R-:W-:Y:S01]  /*0480*/  FADD R10, R8, -R16.reuse ;  /* 0x80000010080a7221 */ /* 0x100fe20000000000 */
[----:B-----5:R-:W-:Y:S01]  /*0490*/  FADD R15, R15, -R19 ;  /* 0x800000130f0f7221 */ /* 0x020fe20000000000 */
[----:B------:R-:W-:Y:S01]  /*04a0*/  FADD R16, R12, -R16 ;  /* 0x800000100c107221 */ /* 0x000fe20000000000 */
[----:B------:R-:W-:Y:S01]  /*04b0*/  FADD R19, R14, -R18 ;  /* 0x800000120e137221 */ /* 0x000fe20000000000 */
[--C-:B------:R-:W-:Y:S01]  /*04c0*/  FADD R12, R13, -R17.reuse ;  /* 0x800000110d0c7221 */ /* 0x100fe20000000000 */
[----:B------:R-:W-:Y:S01]  /*04d0*/  FADD R8, R9, -R17 ;  /* 0x8000001109087221 */ /* 0x000fe20000000000 */
[-C--:B------:R-:W-:Y:S01]  /*04e0*/  FMUL R9, R10, R4.reuse ;  /* 0x000000040a097220 */ /* 0x080fe20000400000 */
[----:B------:R-:W-:Y:S01]  /*04f0*/  FMUL R13, R16, R4 ;  /* 0x00000004100d7220 */ /* 0x000fe20000400000 */
[----:B------:R-:W-:Y:S01]  /*0500*/  FMUL R12, R12, R5 ;  /* 0x000000050c0c7220 */ /* 0x000fe20000400000 */
[-C--:B------:R-:W-:Y:S01]  /*0510*/  FMUL R19, R19, R6.reuse ;  /* 0x0000000613137220 */ /* 0x080fe20000400000 */
[----:B------:R-:W-:Y:S01]  /*0520*/  FMUL R10, R15, R7 ;  /* 0x000000070f0a7220 */ /* 0x000fe20000400000 */
[----:B------:R-:W-:Y:S01]  /*0530*/  FMUL R8, R8, R5 ;  /* 0x0000000508087220 */ /* 0x000fe20000400000 */
[----:B------:R-:W-:Y:S01]  /*0540*/  FMUL R11, R11, R6 ;  /* 0x000000060b0b7220 */ /* 0x000fe20000400000 */
[----:B------:R-:W-:Y:S01]  /*0550*/  FMUL R28, R28, R7 ;  /* 0x000000071c1c7220 */ /* 0x000fe20000400000 */
[----:B0-----:R-:W-:-:S04]  /*0560*/  IMAD.WIDE R2, R0, 0x4, R2 ;  /* 0x0000000400027825 */ /* 0x001fc800078e0202 */
[----:B--2---:R-:W-:Y:S01]  /*0570*/  FFMA R4, R20, R13, R24 ;  /* 0x0000000d14047223 */ /* 0x004fe20000000018 */
[----:B------:R-:W-:Y:S01]  /*0580*/  FFMA R5, R21, R12, R25 ;  /* 0x0000000c15057223 */ /* 0x000fe20000000019 */
[----:B------:R-:W-:Y:S01]  /*0590*/  FFMA R6, R22, R19, R26 ;  /* 0x0000001316067223 */ /* 0x000fe2000000001a */
[----:B------:R-:W-:Y:S01]  /*05a0*/  FFMA R7, R23, R10, R27 ;  /* 0x0000000a17077223 */ /* 0x000fe2000000001b */
[----:B------:R-:W-:Y:S01]  /*05b0*/  FFMA R20, R20, R9, R24 ;  /* 0x0000000914147223 */ /* 0x000fe20000000018 */
[----:B------:R-:W-:Y:S01]  /*05c0*/  FFMA R21, R21, R8, R25 ;  /* 0x0000000815157223 */ /* 0x000fe20000000019 */
[----:B------:R-:W-:Y:S01]  /*05d0*/  FFMA R22, R22, R11, R26 ;  /* 0x0000000b16167223 */ /* 0x000fe2000000001a */
[----:B------:R-:W-:Y:S01]  /*05e0*/  FFMA R23, R23, R28, R27 ;  /* 0x0000001c17177223 */ /* 0x000fe2000000001b */
[----:B------:R-:W-:Y:S04]  /*05f0*/  STG.E.128 desc[UR4][R2.64], R4 ;  /* 0x0000000402007986 */ /* 0x000fe8000c101d04 */
[----:B------:R-:W-:Y:S01]  /*0600*/  STG.E.128 desc[UR4][R2.64+0x800], R20 ;  /* 0x0008001402007986 */ /* 0x000fe2000c101d04 */
[----:B------:R-:W-:Y:S05]  /*0610*/  EXIT ;  /* 0x000000000000794d */ /* 0x000fea0003800000 */
.L_x_0:
[----:B------:R-:W-:-:S00]  /*0620*/  BRA `(.L_x_0) ;  /* 0xfffffffc00fc7947 */ /* 0x000fc0000383ffff */
[----:B------:R-:W-:-:S00]  /*0630*/  NOP ;  /* 0x0000000000007918 */ /* 0x000fc00000000000 */
        /* <DEDUP_REMOVED lines=12> */
.L_x_1:


//--------------------- .nv.global.init           --------------------------
	.section	.nv.global.init,"aw",@progbits
.nv.global.init:
	.type		_$_str,@object
	.size		_$_str,(_$_str_$_2 - _$_str)
_$_str:
        /*0000*/ 	.byte	0x5f, 0x5f, 0x43, 0x55, 0x44, 0x41, 0x5f, 0x46, 0x54, 0x5a, 0x00
	.type		_$_str_$_2,@object
	.size		_$_str_$_2,(.L_1 - _$_str_$_2)
_$_str_$_2:
        /*000b*/ 	.byte	0x5f, 0x5f, 0x43, 0x55, 0x44, 0x41, 0x5f, 0x50, 0x52, 0x45, 0x43, 0x5f, 0x53, 0x51, 0x52, 0x54
        /*001b*/ 	.byte	0x00
.L_1:


//--------------------- .nv.constant0.triton_poi_fused__native_batch_norm_legit_no_training_9 --------------------------
	.section	.nv.constant0.triton_poi_fused__native_batch_norm_legit_no_training_9,"a",@progbits
	.sectionflags	@""
	.align	4
.nv.constant0.triton_poi_fused__native_batch_norm_legit_no_training_9:
	.zero		580
